//
// Generated by NVIDIA NVVM Compiler
//
// Compiler Build ID: CL-36424714
// Cuda compilation tools, release 13.0, V13.0.88
// Based on NVVM 20.0.0
//

.version 9.0
.target sm_100
.address_size 64

	// .globl	compute_factors_kernel

.visible .entry compute_factors_kernel(
	.param .u64 .ptr .align 1 compute_factors_kernel_param_0,
	.param .u64 .ptr .align 1 compute_factors_kernel_param_1,
	.param .f32 compute_factors_kernel_param_2,
	.param .u64 .ptr .align 1 compute_factors_kernel_param_3,
	.param .u64 .ptr .align 1 compute_factors_kernel_param_4,
	.param .f32 compute_factors_kernel_param_5,
	.param .u64 .ptr .align 1 compute_factors_kernel_param_6,
	.param .u64 .ptr .align 1 compute_factors_kernel_param_7
)
{
	.reg .pred 	%p<5>;
	.reg .b16 	%rs<2>;
	.reg .b32 	%r<11>;
	.reg .b32 	%f<15>;
	.reg .b64 	%rd<27>;

	ld.param.u64 	%rd6, [compute_factors_kernel_param_0];
	ld.param.u64 	%rd4, [compute_factors_kernel_param_1];
	ld.param.f32 	%f1, [compute_factors_kernel_param_2];
	ld.param.u64 	%rd7, [compute_factors_kernel_param_3];
	ld.param.u64 	%rd5, [compute_factors_kernel_param_4];
	ld.param.f32 	%f2, [compute_factors_kernel_param_5];
	ld.param.u64 	%rd8, [compute_factors_kernel_param_6];
	ld.param.u64 	%rd9, [compute_factors_kernel_param_7];
	cvta.to.global.u64 	%rd1, %rd7;
	cvta.to.global.u64 	%rd2, %rd8;
	cvta.to.global.u64 	%rd3, %rd9;
	cvta.to.global.u64 	%rd10, %rd6;
	mov.u32 	%r3, %tid.x;
	mov.u32 	%r4, %ctaid.x;
	mov.u32 	%r5, %ctaid.y;
	mov.u32 	%r1, %ctaid.z;
	mov.u32 	%r6, %nctaid.x;
	mov.u32 	%r7, %nctaid.y;
	mad.lo.s32 	%r8, %r3, %r7, %r5;
	mad.lo.s32 	%r2, %r8, %r6, %r4;
	mul.wide.u32 	%rd11, %r2, 4;
	add.s64 	%rd12, %rd10, %rd11;
	ld.global.f32 	%f3, [%rd12];
	abs.f32 	%f4, %f3;
	setp.neu.f32 	%p1, %f4, 0f7F800000;
	@%p1 bra 	$L__BB0_5;
	cvt.u16.u32 	%rs1, %r1;
	setp.eq.s16 	%p2, %rs1, 1;
	@%p2 bra 	$L__BB0_4;
	setp.ne.s16 	%p3, %rs1, 0;
	@%p3 bra 	$L__BB0_8;
	add.s64 	%rd16, %rd2, %rd11;
	mov.b32 	%r10, 0;
	st.global.u32 	[%rd16], %r10;
	bra.uni 	$L__BB0_8;
$L__BB0_4:
	add.s64 	%rd14, %rd3, %rd11;
	mov.b32 	%r9, 0;
	st.global.u32 	[%rd14], %r9;
	bra.uni 	$L__BB0_8;
$L__BB0_5:
	setp.ne.s32 	%p4, %r1, 0;
	@%p4 bra 	$L__BB0_7;
	cvta.to.global.u64 	%rd20, %rd4;
	add.s64 	%rd22, %rd20, %rd11;
	ld.global.f32 	%f7, [%rd22];
	div.rn.f32 	%f8, %f2, %f7;
	cvta.to.global.u64 	%rd23, %rd5;
	add.s64 	%rd24, %rd23, %rd11;
	ld.global.f32 	%f9, [%rd24];
	mul.f32 	%f10, %f1, %f9;
	add.s64 	%rd25, %rd1, %rd11;
	ld.global.f32 	%f11, [%rd25];
	div.rn.f32 	%f12, %f10, %f11;
	add.f32 	%f13, %f12, 0f3F800000;
	mul.f32 	%f14, %f8, %f13;
	add.s64 	%rd26, %rd2, %rd11;
	st.global.f32 	[%rd26], %f14;
	bra.uni 	$L__BB0_8;
$L__BB0_7:
	add.s64 	%rd18, %rd1, %rd11;
	ld.global.f32 	%f5, [%rd18];
	div.rn.f32 	%f6, %f2, %f5;
	add.s64 	%rd19, %rd3, %rd11;
	st.global.f32 	[%rd19], %f6;
$L__BB0_8:
	ret;

}


// ===== COMPILED SASS (sm_100) =====

	.target	sm_100

	.elftype	@"ET_EXEC"


//--------------------- .note.nv.tkinfo           --------------------------
	.section	.note.nv.tkinfo,"",@"SHT_NOTE"
	.sectionflags	@"SHF_NOTE_NV_TKINFO"
	.tkinfo
        /*0018*/ 	.word	0x00000002
        /*0030*/ 	.string	""
        /*0030*/ 	.string	"ptxas"
        /*0030*/ 	.string	"Cuda compilation tools, release 13.0, V13.0.88"
        /*0030*/ 	.string	"Build cuda_13.0.r13.0/compiler.36424714_0"
        /*0030*/ 	.string	"-arch sm_100 -m 64 "



//--------------------- .note.nv.cuinfo           --------------------------
	.section	.note.nv.cuinfo,"",@"SHT_NOTE"
	.sectionflags	@"SHF_NOTE_NV_CUINFO"
        /*0018*/ 	.short	0x0002
        /*001a*/ 	.short	0x0064
        /*001c*/ 	.short	0x0082
	.zero		2


//--------------------- .nv.info                  --------------------------
	.section	.nv.info,"",@"SHT_CUDA_INFO"
	.align	4


	//----- nvinfo : EIATTR_REGCOUNT
	.align		4
        /*0000*/ 	.byte	0x04, 0x2f
        /*0002*/ 	.short	(.L_1 - .L_0)
	.align		4
.L_0:
        /*0004*/ 	.word	index@(compute_factors_kernel)
        /*0008*/ 	.word	0x00000011


	//----- nvinfo : EIATTR_FRAME_SIZE
	.align		4
.L_1:
        /*000c*/ 	.byte	0x04, 0x11
        /*000e*/ 	.short	(.L_3 - .L_2)
	.align		4
.L_2:
        /*0010*/ 	.word	index@($__internal_0_$__cuda_sm3x_div_rn_noftz_f32_slowpath)
        /*0014*/ 	.word	0x00000000


	//----- nvinfo : EIATTR_FRAME_SIZE
	.align		4
.L_3:
        /*0018*/ 	.byte	0x04, 0x11
        /*001a*/ 	.short	(.L_5 - .L_4)
	.align		4
.L_4:
        /*001c*/ 	.word	index@(compute_factors_kernel)
        /*0020*/ 	.word	0x00000000


	//----- nvinfo : EIATTR_MIN_STACK_SIZE
	.align		4
.L_5:
        /*0024*/ 	.byte	0x04, 0x12
        /*0026*/ 	.short	(.L_7 - .L_6)
	.align		4
.L_6:
        /*0028*/ 	.word	index@(compute_factors_kernel)
        /*002c*/ 	.word	0x00000000
.L_7:


//--------------------- .nv.compat                --------------------------
	.section	.nv.compat,"",@"SHT_CUDA_COMPAT_INFO"
	.align	4
        /*0000*/ 	.byte	0x02, 0x09, 0x00, 0x00, 0x02, 0x02, 0x01, 0x00, 0x02, 0x05, 0x05, 0x00, 0x03, 0x07, 0x01, 0x01
        /*0010*/ 	.byte	0x02, 0x03, 0x00, 0x00, 0x02, 0x06, 0x01, 0x00, 0x04, 0x0b, 0x08, 0x00, 0x01, 0x00, 0x00, 0x00
        /*0020*/ 	.byte	0x00, 0x00, 0x00, 0x00


//--------------------- .nv.info.compute_factors_kernel --------------------------
	.section	.nv.info.compute_factors_kernel,"",@"SHT_CUDA_INFO"
	.sectionflags	@""
	.align	4


	//----- nvinfo : EIATTR_CUDA_API_VERSION
	.align		4
        /*0000*/ 	.byte	0x04, 0x37
        /*0002*/ 	.short	(.L_9 - .L_8)
.L_8:
        /*0004*/ 	.word	0x00000082


	//----- nvinfo : EIATTR_KPARAM_INFO
	.align		4
.L_9:
        /*0008*/ 	.byte	0x04, 0x17
        /*000a*/ 	.short	(.L_11 - .L_10)
.L_10:
        /*000c*/ 	.word	0x00000000
        /*0010*/ 	.short	0x0007
        /*0012*/ 	.short	0x0038
        /*0014*/ 	.byte	0x00, 0xf5, 0x21, 0x00


	//----- nvinfo : EIATTR_KPARAM_INFO
	.align		4
.L_11:
        /*0018*/ 	.byte	0x04, 0x17
        /*001a*/ 	.short	(.L_13 - .L_12)
.L_12:
        /*001c*/ 	.word	0x00000000
        /*0020*/ 	.short	0x0006
        /*0022*/ 	.short	0x0030
        /*0024*/ 	.byte	0x00, 0xf5, 0x21, 0x00


	//----- nvinfo : EIATTR_KPARAM_INFO
	.align		4
.L_13:
        /*0028*/ 	.byte	0x04, 0x17
        /*002a*/ 	.short	(.L_15 - .L_14)
.L_14:
        /*002c*/ 	.word	0x00000000
        /*0030*/ 	.short	0x0005
        /*0032*/ 	.short	0x0028
        /*0034*/ 	.byte	0x00, 0xf0, 0x11, 0x00


	//----- nvinfo : EIATTR_KPARAM_INFO
	.align		4
.L_15:
        /*0038*/ 	.byte	0x04, 0x17
        /*003a*/ 	.short	(.L_17 - .L_16)
.L_16:
        /*003c*/ 	.word	0x00000000
        /*0040*/ 	.short	0x0004
        /*0042*/ 	.short	0x0020
        /*0044*/ 	.byte	0x00, 0xf5, 0x21, 0x00


	//----- nvinfo : EIATTR_KPARAM_INFO
	.align		4
.L_17:
        /*0048*/ 	.byte	0x04, 0x17
        /*004a*/ 	.short	(.L_19 - .L_18)
.L_18:
        /*004c*/ 	.word	0x00000000
        /*0050*/ 	.short	0x0003
        /*0052*/ 	.short	0x0018
        /*0054*/ 	.byte	0x00, 0xf5, 0x21, 0x00


	//----- nvinfo : EIATTR_KPARAM_INFO
	.align		4
.L_19:
        /*0058*/ 	.byte	0x04, 0x17
        /*005a*/ 	.short	(.L_21 - .L_20)
.L_20:
        /*005c*/ 	.word	0x00000000
        /*0060*/ 	.short	0x0002
        /*0062*/ 	.short	0x0010
        /*0064*/ 	.byte	0x00, 0xf0, 0x11, 0x00


	//----- nvinfo : EIATTR_KPARAM_INFO
	.align		4
.L_21:
        /*0068*/ 	.byte	0x04, 0x17
        /*006a*/ 	.short	(.L_23 - .L_22)
.L_22:
        /*006c*/ 	.word	0x00000000
        /*0070*/ 	.short	0x0001
        /*0072*/ 	.short	0x0008
        /*0074*/ 	.byte	0x00, 0xf5, 0x21, 0x00


	//----- nvinfo : EIATTR_KPARAM_INFO
	.align		4
.L_23:
        /*0078*/ 	.byte	0x04, 0x17
        /*007a*/ 	.short	(.L_25 - .L_24)
.L_24:
        /*007c*/ 	.word	0x00000000
        /*0080*/ 	.short	0x0000
        /*0082*/ 	.short	0x0000
        /*0084*/ 	.byte	0x00, 0xf5, 0x21, 0x00


	//----- nvinfo : EIATTR_SPARSE_MMA_MASK
	.align		4
.L_25:
        /*0088*/ 	.byte	0x03, 0x50
        /*008a*/ 	.short	0x0000


	//----- nvinfo : EIATTR_MAXREG_COUNT
	.align		4
        /*008c*/ 	.byte	0x03, 0x1b
        /*008e*/ 	.short	0x00ff


	//----- nvinfo : EIATTR_MERCURY_ISA_VERSION
	.align		4
        /*0090*/ 	.byte	0x03, 0x5f
        /*0092*/ 	.short	0x0101


	//----- nvinfo : EIATTR_VRC_CTA_INIT_COUNT
	.align		4
        /*0094*/ 	.byte	0x02, 0x4a
	.zero		1
	.zero		1


	//----- nvinfo : EIATTR_EXIT_INSTR_OFFSETS
	.align		4
        /*0098*/ 	.byte	0x04, 0x1c
        /*009a*/ 	.short	(.L_27 - .L_26)


	//   ....[0]....
.L_26:
        /*009c*/ 	.word	0x00000130


	//   ....[1]....
        /*00a0*/ 	.word	0x00000170


	//   ....[2]....
        /*00a4*/ 	.word	0x000001b0


	//   ....[3]....
        /*00a8*/ 	.word	0x000004c0


	//   ....[4]....
        /*00ac*/ 	.word	0x00000640


	//----- nvinfo : EIATTR_CRS_STACK_SIZE
	.align		4
.L_27:
        /*00b0*/ 	.byte	0x04, 0x1e
        /*00b2*/ 	.short	(.L_29 - .L_28)
.L_28:
        /*00b4*/ 	.word	0x00000000


	//----- nvinfo : EIATTR_CBANK_PARAM_SIZE
	.align		4
.L_29:
        /*00b8*/ 	.byte	0x03, 0x19
        /*00ba*/ 	.short	0x0040


	//----- nvinfo : EIATTR_PARAM_CBANK
	.align		4
        /*00bc*/ 	.byte	0x04, 0x0a
        /*00be*/ 	.short	(.L_31 - .L_30)
	.align		4
.L_30:
        /*00c0*/ 	.word	index@(.nv.constant0.compute_factors_kernel)
        /*00c4*/ 	.short	0x0380
        /*00c6*/ 	.short	0x0040


	//----- nvinfo : EIATTR_SW_WAR
	.align		4
.L_31:
        /*00c8*/ 	.byte	0x04, 0x36
        /*00ca*/ 	.short	(.L_33 - .L_32)
.L_32:
        /*00cc*/ 	.word	0x00000008
.L_33:


//--------------------- .nv.callgraph             --------------------------
	.section	.nv.callgraph,"",@"SHT_CUDA_CALLGRAPH"
	.align	4
	.sectionentsize	8
	.align		4
        /*0000*/ 	.word	0x00000000
	.align		4
        /*0004*/ 	.word	0xffffffff
	.align		4
        /*0008*/ 	.word	0x00000000
	.align		4
        /*000c*/ 	.word	0xfffffffe
	.align		4
        /*0010*/ 	.word	0x00000000
	.align		4
        /*0014*/ 	.word	0xfffffffd
	.align		4
        /*0018*/ 	.word	0x00000000
	.align		4
        /*001c*/ 	.word	0xfffffffc


//--------------------- .text.compute_factors_kernel --------------------------
	.section	.text.compute_factors_kernel,"ax",@progbits
	.align	128
        .global         compute_factors_kernel
        .type           compute_factors_kernel,@function
        .size           compute_factors_kernel,(.L_x_21 - compute_factors_kernel)
        .other          compute_factors_kernel,@"STO_CUDA_ENTRY STV_DEFAULT"
compute_factors_kernel:
.text.compute_factors_kernel:
[----:B------:R-:W-:Y:S01]  /*0000*/  LDC R1, c[0x0][0x37c] ;  /* 0x0000df00ff017b82 */ /* 0x000fe20000000800 */
[----:B------:R-:W0:Y:S07]  /*0010*/  S2R R2, SR_TID.X ;  /* 0x0000000000027919 */ /* 0x000e2e0000002100 */
[----:B------:R-:W1:Y:S01]  /*0020*/  LDC R3, c[0x0][0x370] ;  /* 0x0000dc00ff037b82 */ /* 0x000e620000000800 */
[----:B------:R-:W2:Y:S07]  /*0030*/  LDCU.64 UR6, c[0x0][0x358] ;  /* 0x00006b00ff0677ac */ /* 0x000eae0008000a00 */
[----:B------:R-:W0:Y:S08]  /*0040*/  S2UR UR5, SR_CTAID.Y ;  /* 0x00000000000579c3 */ /* 0x000e300000002600 */
[----:B------:R-:W0:Y:S08]  /*0050*/  LDC R7, c[0x0][0x374] ;  /* 0x0000dd00ff077b82 */ /* 0x000e300000000800 */
[----:B------:R-:W1:Y:S08]  /*0060*/  S2UR UR4, SR_CTAID.X ;  /* 0x00000000000479c3 */ /* 0x000e700000002500 */
[----:B------:R-:W3:Y:S01]  /*0070*/  LDC.64 R4, c[0x0][0x380] ;  /* 0x0000e000ff047b82 */ /* 0x000ee20000000a00 */
[----:B0-----:R-:W-:-:S04]  /*0080*/  IMAD R2, R2, R7, UR5 ;  /* 0x0000000502027e24 */ /* 0x001fc8000f8e0207 */
[----:B-1----:R-:W-:-:S04]  /*0090*/  IMAD R2, R2, R3, UR4 ;  /* 0x0000000402027e24 */ /* 0x002fc8000f8e0203 */
[----:B---3--:R-:W-:-:S06]  /*00a0*/  IMAD.WIDE.U32 R4, R2, 0x4, R4 ;  /* 0x0000000402047825 */ /* 0x008fcc00078e0004 */
[----:B--2---:R-:W2:Y:S01]  /*00b0*/  LDG.E R4, desc[UR6][R4.64] ;  /* 0x0000000604047981 */ /* 0x004ea2000c1e1900 */
[----:B------:R-:W0:Y:S01]  /*00c0*/  S2UR UR5, SR_CTAID.Z ;  /* 0x00000000000579c3 */ /* 0x000e220000002700 */
[----:B--2---:R-:W-:-:S13]  /*00d0*/  FSETP.NEU.AND P0, PT, |R4|, +INF , PT ;  /* 0x7f8000000400780b */ /* 0x004fda0003f0d200 */
[----:B0-----:R-:W-:Y:S05]  /*00e0*/  @P0 BRA `(.L_x_0) ;  /* 0x0000000000340947 */ /* 0x001fea0003800000 */
[----:B------:R-:W-:-:S04]  /*00f0*/  UPRMT UR4, UR5, 0x9910, URZ ;  /* 0x0000991005047896 */ /* 0x000fc800080000ff */
[----:B------:R-:W-:-:S09]  /*0100*/  UISETP.NE.AND UP0, UPT, UR4, 0x1, UPT ;  /* 0x000000010400788c */ /* 0x000fd2000bf05270 */
[----:B------:R-:W-:Y:S05]  /*0110*/  BRA.U !UP0, `(.L_x_1) ;  /* 0x0000000108187547 */ /* 0x000fea000b800000 */
[----:B------:R-:W-:-:S13]  /*0120*/  ISETP.NE.AND P0, PT, RZ, UR4, PT ;  /* 0x00000004ff007c0c */ /* 0x000fda000bf05270 */
[----:B------:R-:W-:Y:S05]  /*0130*/  @P0 EXIT ;  /* 0x000000000000094d */ /* 0x000fea0003800000 */
[----:B------:R-:W0:Y:S02]  /*0140*/  LDC.64 R4, c[0x0][0x3b0] ;  /* 0x0000ec00ff047b82 */ /* 0x000e240000000a00 */
[----:B0-----:R-:W-:-:S05]  /*0150*/  IMAD.WIDE.U32 R2, R2, 0x4, R4 ;  /* 0x0000000402027825 */ /* 0x001fca00078e0004 */
[----:B------:R-:W-:Y:S01]  /*0160*/  STG.E desc[UR6][R2.64], RZ ;  /* 0x000000ff02007986 */ /* 0x000fe2000c101906 */
[----:B------:R-:W-:Y:S05]  /*0170*/  EXIT ;  /* 0x000000000000794d */ /* 0x000fea0003800000 */
.L_x_1:
[----:B------:R-:W0:Y:S02]  /*0180*/  LDC.64 R4, c[0x0][0x3b8] ;  /* 0x0000ee00ff047b82 */ /* 0x000e240000000a00 */
[----:B0-----:R-:W-:-:S05]  /*0190*/  IMAD.WIDE.U32 R2, R2, 0x4, R4 ;  /* 0x0000000402027825 */ /* 0x001fca00078e0004 */
[----:B------:R-:W-:Y:S01]  /*01a0*/  STG.E desc[UR6][R2.64], RZ ;  /* 0x000000ff02007986 */ /* 0x000fe2000c101906 */
[----:B------:R-:W-:Y:S05]  /*01b0*/  EXIT ;  /* 0x000000000000794d */ /* 0x000fea0003800000 */
.L_x_0:
[----:B------:R-:W-:-:S09]  /*01c0*/  UISETP.NE.AND UP0, UPT, UR5, URZ, UPT ;  /* 0x000000ff0500728c */ /* 0x000fd2000bf05270 */
[----:B------:R-:W-:Y:S05]  /*01d0*/  BRA.U UP0, `(.L_x_2) ;  /* 0x0000000100bc7547 */ /* 0x000fea000b800000 */
[----:B------:R-:W0:Y:S01]  /*01e0*/  LDC.64 R6, c[0x0][0x388] ;  /* 0x0000e200ff067b82 */ /* 0x000e220000000a00 */
[----:B------:R-:W1:Y:S01]  /*01f0*/  LDCU UR4, c[0x0][0x3a8] ;  /* 0x00007500ff0477ac */ /* 0x000e620008000800 */
[----:B0-----:R-:W-:-:S05]  /*0200*/  IMAD.WIDE.U32 R6, R2, 0x4, R6 ;  /* 0x0000000402067825 */ /* 0x001fca00078e0006 */
[----:B------:R-:W2:Y:S01]  /*0210*/  LDG.E R3, desc[UR6][R6.64] ;  /* 0x0000000606037981 */ /* 0x000ea2000c1e1900 */
[----:B-1----:R-:W-:Y:S01]  /*0220*/  IMAD.U32 R8, RZ, RZ, UR4 ;  /* 0x00000004ff087e24 */ /* 0x002fe2000f8e00ff */
[----:B------:R-:W-:Y:S01]  /*0230*/  BSSY.RECONVERGENT B0, `(.L_x_3) ;  /* 0x000000e000007945 */ /* 0x000fe20003800200 */
[----:B--2---:R-:W0:Y:S08]  /*0240*/  MUFU.RCP R0, R3 ;  /* 0x0000000300007308 */ /* 0x004e300000001000 */
[----:B------:R-:W1:Y:S01]  /*0250*/  FCHK P0, R8, R3 ;  /* 0x0000000308007302 */ /* 0x000e620000000000 */
[----:B0-----:R-:W-:-:S04]  /*0260*/  FFMA R5, -R3, R0, 1 ;  /* 0x3f80000003057423 */ /* 0x001fc80000000100 */
[----:B------:R-:W-:-:S04]  /*0270*/  FFMA R0, R0, R5, R0 ;  /* 0x0000000500007223 */ /* 0x000fc80000000000 */
[----:B------:R-:W-:-:S04]  /*0280*/  FFMA R4, R0, UR4, RZ ;  /* 0x0000000400047c23 */ /* 0x000fc800080000ff */
[----:B------:R-:W-:-:S04]  /*0290*/  FFMA R5, -R3, R4, UR4 ;  /* 0x0000000403057e23 */ /* 0x000fc80008000104 */
[----:B------:R-:W-:Y:S01]  /*02a0*/  FFMA R4, R0, R5, R4 ;  /* 0x0000000500047223 */ /* 0x000fe20000000004 */
[----:B-1----:R-:W-:Y:S06]  /*02b0*/  @!P0 BRA `(.L_x_4) ;  /* 0x0000000000148947 */ /* 0x002fec0003800000 */
[----:B------:R-:W0:Y:S01]  /*02c0*/  LDCU UR4, c[0x0][0x3a8] ;  /* 0x00007500ff0477ac */ /* 0x000e220008000800 */
[----:B------:R-:W-:Y:S01]  /*02d0*/  MOV R6, 0x300 ;  /* 0x0000030000067802 */ /* 0x000fe20000000f00 */
[----:B0-----:R-:W-:-:S07]  /*02e0*/  IMAD.U32 R0, RZ, RZ, UR4 ;  /* 0x00000004ff007e24 */ /* 0x001fce000f8e00ff */
[----:B------:R-:W-:Y:S05]  /*02f0*/  CALL.REL.NOINC `($__internal_0_$__cuda_sm3x_div_rn_noftz_f32_slowpath) ;  /* 0x0000000000d47944 */ /* 0x000fea0003c00000 */
[----:B------:R-:W-:-:S07]  /*0300*/  MOV R4, R0 ;  /* 0x0000000000047202 */ /* 0x000fce0000000f00 */
.L_x_4:
[----:B------:R-:W-:Y:S05]  /*0310*/  BSYNC.RECONVERGENT B0 ;  /* 0x0000000000007941 */ /* 0x000fea0003800200 */
.L_x_3:
[----:B------:R-:W0:Y:S01]  /*0320*/  LDC.64 R8, c[0x0][0x398] ;  /* 0x0000e600ff087b82 */ /* 0x000e220000000a00 */
[----:B------:R-:W1:Y:S07]  /*0330*/  LDCU UR4, c[0x0][0x390] ;  /* 0x00007200ff0477ac */ /* 0x000e6e0008000800 */
[----:B------:R-:W2:Y:S01]  /*0340*/  LDC.64 R6, c[0x0][0x3a0] ;  /* 0x0000e800ff067b82 */ /* 0x000ea20000000a00 */
[----:B0-----:R-:W-:-:S05]  /*0350*/  IMAD.WIDE.U32 R8, R2, 0x4, R8 ;  /* 0x0000000402087825 */ /* 0x001fca00078e0008 */
[----:B------:R-:W3:Y:S01]  /*0360*/  LDG.E R3, desc[UR6][R8.64] ;  /* 0x0000000608037981 */ /* 0x000ee2000c1e1900 */
[----:B--2---:R-:W-:-:S05]  /*0370*/  IMAD.WIDE.U32 R6, R2, 0x4, R6 ;  /* 0x0000000402067825 */ /* 0x004fca00078e0006 */
[----:B------:R-:W1:Y:S01]  /*0380*/  LDG.E R0, desc[UR6][R6.64] ;  /* 0x0000000606007981 */ /* 0x000e62000c1e1900 */
[----:B------:R-:W-:Y:S01]  /*0390*/  BSSY.RECONVERGENT B0, `(.L_x_5) ;  /* 0x000000d000007945 */ /* 0x000fe20003800200 */
[----:B---3--:R-:W0:Y:S01]  /*03a0*/  MUFU.RCP R10, R3 ;  /* 0x00000003000a7308 */ /* 0x008e220000001000 */
[----:B-1----:R-:W-:-:S07]  /*03b0*/  FMUL R0, R0, UR4 ;  /* 0x0000000400007c20 */ /* 0x002fce0008400000 */
[----:B------:R-:W1:Y:S01]  /*03c0*/  FCHK P0, R0, R3 ;  /* 0x0000000300007302 */ /* 0x000e620000000000 */
[----:B0-----:R-:W-:-:S04]  /*03d0*/  FFMA R5, -R3, R10, 1 ;  /* 0x3f80000003057423 */ /* 0x001fc8000000010a */
[----:B------:R-:W-:-:S04]  /*03e0*/  FFMA R5, R10, R5, R10 ;  /* 0x000000050a057223 */ /* 0x000fc8000000000a */
[----:B------:R-:W-:-:S04]  /*03f0*/  FFMA R10, R0, R5, RZ ;  /* 0x00000005000a7223 */ /* 0x000fc800000000ff */
[----:B------:R-:W-:-:S04]  /*0400*/  FFMA R11, -R3, R10, R0 ;  /* 0x0000000a030b7223 */ /* 0x000fc80000000100 */
[----:B------:R-:W-:Y:S01]  /*0410*/  FFMA R5, R5, R11, R10 ;  /* 0x0000000b05057223 */ /* 0x000fe2000000000a */
[----:B-1----:R-:W-:Y:S06]  /*0420*/  @!P0 BRA `(.L_x_6) ;  /* 0x00000000000c8947 */ /* 0x002fec0003800000 */
[----:B------:R-:W-:-:S07]  /*0430*/  MOV R6, 0x450 ;  /* 0x0000045000067802 */ /* 0x000fce0000000f00 */
[----:B------:R-:W-:Y:S05]  /*0440*/  CALL.REL.NOINC `($__internal_0_$__cuda_sm3x_div_rn_noftz_f32_slowpath) ;  /* 0x0000000000807944 */ /* 0x000fea0003c00000 */
[----:B------:R-:W-:-:S07]  /*0450*/  IMAD.MOV.U32 R5, RZ, RZ, R0 ;  /* 0x000000ffff057224 */ /* 0x000fce00078e0000 */
.L_x_6:
[----:B------:R-:W-:Y:S05]  /*0460*/  BSYNC.RECONVERGENT B0 ;  /* 0x0000000000007941 */ /* 0x000fea0003800200 */
.L_x_5:
[----:B------:R-:W0:Y:S01]  /*0470*/  LDC.64 R6, c[0x0][0x3b0] ;  /* 0x0000ec00ff067b82 */ /* 0x000e220000000a00 */
[----:B------:R-:W-:-:S04]  /*0480*/  FADD R5, R5, 1 ;  /* 0x3f80000005057421 */ /* 0x000fc80000000000 */
[----:B------:R-:W-:Y:S01]  /*0490*/  FMUL R5, R5, R4 ;  /* 0x0000000405057220 */ /* 0x000fe20000400000 */
[----:B0-----:R-:W-:-:S05]  /*04a0*/  IMAD.WIDE.U32 R6, R2, 0x4, R6 ;  /* 0x0000000402067825 */ /* 0x001fca00078e0006 */
[----:B------:R-:W-:Y:S01]  /*04b0*/  STG.E desc[UR6][R6.64], R5 ;  /* 0x0000000506007986 */ /* 0x000fe2000c101906 */
[----:B------:R-:W-:Y:S05]  /*04c0*/  EXIT ;  /* 0x000000000000794d */ /* 0x000fea0003800000 */
.L_x_2:
        /* <DEDUP_REMOVED lines=15> */
[----:B------:R-:W-:Y:S02]  /*05c0*/  MOV R6, 0x5f0 ;  /* 0x000005f000067802 */ /* 0x000fe40000000f00 */
[----:B0-----:R-:W-:-:S07]  /*05d0*/  MOV R0, UR4 ;  /* 0x0000000400007c02 */ /* 0x001fce0008000f00 */
[----:B------:R-:W-:Y:S05]  /*05e0*/  CALL.REL.NOINC `($__internal_0_$__cuda_sm3x_div_rn_noftz_f32_slowpath) ;  /* 0x0000000000187944 */ /* 0x000fea0003c00000 */
[----:B------:R-:W-:-:S07]  /*05f0*/  IMAD.MOV.U32 R7, RZ, RZ, R0 ;  /* 0x000000ffff077224 */ /* 0x000fce00078e0000 */
.L_x_8:
[----:B------:R-:W-:Y:S05]  /*0600*/  BSYNC.RECONVERGENT B0 ;  /* 0x0000000000007941 */ /* 0x000fea0003800200 */
.L_x_7:
[----:B------:R-:W0:Y:S02]  /*0610*/  LDC.64 R4, c[0x0][0x3b8] ;  /* 0x0000ee00ff047b82 */ /* 0x000e240000000a00 */
[----:B0-----:R-:W-:-:S05]  /*0620*/  IMAD.WIDE.U32 R4, R2, 0x4, R4 ;  /* 0x0000000402047825 */ /* 0x001fca00078e0004 */
[----:B------:R-:W-:Y:S01]  /*0630*/  STG.E desc[UR6][R4.64], R7 ;  /* 0x0000000704007986 */ /* 0x000fe2000c101906 */
[----:B------:R-:W-:Y:S05]  /*0640*/  EXIT ;  /* 0x000000000000794d */ /* 0x000fea0003800000 */
        .weak           $__internal_0_$__cuda_sm3x_div_rn_noftz_f32_slowpath
        .type           $__internal_0_$__cuda_sm3x_div_rn_noftz_f32_slowpath,@function
        .size           $__internal_0_$__cuda_sm3x_div_rn_noftz_f32_slowpath,(.L_x_21 - $__internal_0_$__cuda_sm3x_div_rn_noftz_f32_slowpath)
$__internal_0_$__cuda_sm3x_div_rn_noftz_f32_slowpath:
[----:B------:R-:W-:Y:S01]  /*0650*/  SHF.R.U32.HI R7, RZ, 0x17, R3 ;  /* 0x00000017ff077819 */ /* 0x000fe20000011603 */
[----:B------:R-:W-:Y:S01]  /*0660*/  BSSY.RECONVERGENT B1, `(.L_x_9) ;  /* 0x0000062000017945 */ /* 0x000fe20003800200 */
[----:B------:R-:W-:Y:S02]  /*0670*/  SHF.R.U32.HI R5, RZ, 0x17, R0 ;  /* 0x00000017ff057819 */ /* 0x000fe40000011600 */
[----:B------:R-:W-:Y:S02]  /*0680*/  LOP3.LUT R12, R7, 0xff, RZ, 0xc0, !PT ;  /* 0x000000ff070c7812 */ /* 0x000fe400078ec0ff */
[----:B------:R-:W-:-:S03]  /*0690*/  LOP3.LUT R10, R5, 0xff, RZ, 0xc0, !PT ;  /* 0x000000ff050a7812 */ /* 0x000fc600078ec0ff */
[----:B------:R-:W-:Y:S01]  /*06a0*/  VIADD R8, R12, 0xffffffff ;  /* 0xffffffff0c087836 */ /* 0x000fe20000000000 */
[----:B------:R-:W-:-:S04]  /*06b0*/  IADD3 R7, PT, PT, R10, -0x1, RZ ;  /* 0xffffffff0a077810 */ /* 0x000fc80007ffe0ff */
[----:B------:R-:W-:-:S04]  /*06c0*/  ISETP.GT.U32.AND P0, PT, R8, 0xfd, PT ;  /* 0x000000fd0800780c */ /* 0x000fc80003f04070 */
[----:B------:R-:W-:-:S13]  /*06d0*/  ISETP.GT.U32.OR P0, PT, R7, 0xfd, P0 ;  /* 0x000000fd0700780c */ /* 0x000fda0000704470 */
[----:B------:R-:W-:Y:S01]  /*06e0*/  @!P0 IMAD.MOV.U32 R5, RZ, RZ, RZ ;  /* 0x000000ffff058224 */ /* 0x000fe200078e00ff */
[----:B------:R-:W-:Y:S06]  /*06f0*/  @!P0 BRA `(.L_x_10) ;  /* 0x00000000005c8947 */ /* 0x000fec0003800000 */
[----:B------:R-:W-:Y:S02]  /*0700*/  FSETP.GTU.FTZ.AND P0, PT, |R0|, +INF , PT ;  /* 0x7f8000000000780b */ /* 0x000fe40003f1c200 */
[----:B------:R-:W-:-:S04]  /*0710*/  FSETP.GTU.FTZ.AND P1, PT, |R3|, +INF , PT ;  /* 0x7f8000000300780b */ /* 0x000fc80003f3c200 */
[----:B------:R-:W-:-:S13]  /*0720*/  PLOP3.LUT P0, PT, P0, P1, PT, 0xf8, 0x8f ;  /* 0x00000000008f781c */ /* 0x000fda0000703f70 */
[----:B------:R-:W-:Y:S05]  /*0730*/  @P0 BRA `(.L_x_11) ;  /* 0x00000004004c0947 */ /* 0x000fea0003800000 */
[----:B------:R-:W-:-:S13]  /*0740*/  LOP3.LUT P0, RZ, R3, 0x7fffffff, R0, 0xc8, !PT ;  /* 0x7fffffff03ff7812 */ /* 0x000fda000780c800 */
[----:B------:R-:W-:Y:S05]  /*0750*/  @!P0 BRA `(.L_x_12) ;  /* 0x00000004003c8947 */ /* 0x000fea0003800000 */
[C---:B------:R-:W-:Y:S02]  /*0760*/  FSETP.NEU.FTZ.AND P2, PT, |R0|.reuse, +INF , PT ;  /* 0x7f8000000000780b */ /* 0x040fe40003f5d200 */
[----:B------:R-:W-:Y:S02]  /*0770*/  FSETP.NEU.FTZ.AND P1, PT, |R3|, +INF , PT ;  /* 0x7f8000000300780b */ /* 0x000fe40003f3d200 */
[----:B------:R-:W-:-:S11]  /*0780*/  FSETP.NEU.FTZ.AND P0, PT, |R0|, +INF , PT ;  /* 0x7f8000000000780b */ /* 0x000fd60003f1d200 */
[----:B------:R-:W-:Y:S05]  /*0790*/  @!P1 BRA !P2, `(.L_x_12) ;  /* 0x00000004002c9947 */ /* 0x000fea0005000000 */
[----:B------:R-:W-:-:S04]  /*07a0*/  LOP3.LUT P2, RZ, R0, 0x7fffffff, RZ, 0xc0, !PT ;  /* 0x7fffffff00ff7812 */ /* 0x000fc8000784c0ff */
[----:B------:R-:W-:-:S13]  /*07b0*/  PLOP3.LUT P1, PT, P1, P2, PT, 0x2f, 0xf2 ;  /* 0x0000000000f2781c */ /* 0x000fda0000f24577 */
[----:B------:R-:W-:Y:S05]  /*07c0*/  @P1 BRA `(.L_x_13) ;  /* 0x0000000400181947 */ /* 0x000fea0003800000 */
[----:B------:R-:W-:-:S04]  /*07d0*/  LOP3.LUT P1, RZ, R3, 0x7fffffff, RZ, 0xc0, !PT ;  /* 0x7fffffff03ff7812 */ /* 0x000fc8000782c0ff */
[----:B------:R-:W-:-:S13]  /*07e0*/  PLOP3.LUT P0, PT, P0, P1, PT, 0x2f, 0xf2 ;  /* 0x0000000000f2781c */ /* 0x000fda0000702577 */
[----:B------:R-:W-:Y:S05]  /*07f0*/  @P0 BRA `(.L_x_14) ;  /* 0x0000000400000947 */ /* 0x000fea0003800000 */
[----:B------:R-:W-:Y:S02]  /*0800*/  ISETP.GE.AND P0, PT, R7, RZ, PT ;  /* 0x000000ff0700720c */ /* 0x000fe40003f06270 */
[----:B------:R-:W-:-:S11]  /*0810*/  ISETP.GE.AND P1, PT, R8, RZ, PT ;  /* 0x000000ff0800720c */ /* 0x000fd60003f26270 */
[----:B------:R-:W-:Y:S01]  /*0820*/  @P0 IMAD.MOV.U32 R5, RZ, RZ, RZ ;  /* 0x000000ffff050224 */ /* 0x000fe200078e00ff */
[----:B------:R-:W-:Y:S01]  /*0830*/  @!P0 MOV R5, 0xffffffc0 ;  /* 0xffffffc000058802 */ /* 0x000fe20000000f00 */
[----:B------:R-:W-:Y:S01]  /*0840*/  @!P0 FFMA R0, R0, 1.84467440737095516160e+19, RZ ;  /* 0x5f80000000008823 */ /* 0x000fe200000000ff */
[----:B------:R-:W-:-:S03]  /*0850*/  @!P1 FFMA R3, R3, 1.84467440737095516160e+19, RZ ;  /* 0x5f80000003039823 */ /* 0x000fc600000000ff */
[----:B------:R-:W-:-:S07]  /*0860*/  @!P1 VIADD R5, R5, 0x40 ;  /* 0x0000004005059836 */ /* 0x000fce0000000000 */
.L_x_10:
[----:B------:R-:W-:Y:S01]  /*0870*/  LEA R8, R12, 0xc0800000, 0x17 ;  /* 0xc08000000c087811 */ /* 0x000fe200078eb8ff */
[----:B------:R-:W-:Y:S04]  /*0880*/  BSSY.RECONVERGENT B2, `(.L_x_15) ;  /* 0x0000036000027945 */ /* 0x000fe80003800200 */
[----:B------:R-:W-:Y:S01]  /*0890*/  IMAD.IADD R8, R3, 0x1, -R8 ;  /* 0x0000000103087824 */ /* 0x000fe200078e0a08 */
[----:B------:R-:W-:-:S03]  /*08a0*/  IADD3 R3, PT, PT, R10, -0x7f, RZ ;  /* 0xffffff810a037810 */ /* 0x000fc60007ffe0ff */
[----:B------:R0:W1:Y:S01]  /*08b0*/  MUFU.RCP R7, R8 ;  /* 0x0000000800077308 */ /* 0x0000620000001000 */
[----:B------:R-:W-:Y:S01]  /*08c0*/  FADD.FTZ R9, -R8, -RZ ;  /* 0x800000ff08097221 */ /* 0x000fe20000010100 */
[C---:B------:R-:W-:Y:S01]  /*08d0*/  IMAD R0, R3.reuse, -0x800000, R0 ;  /* 0xff80000003007824 */ /* 0x040fe200078e0200 */
[----:B0-----:R-:W-:-:S05]  /*08e0*/  IADD3 R8, PT, PT, R3, 0x7f, -R12 ;  /* 0x0000007f03087810 */ /* 0x001fca0007ffe80c */
[----:B------:R-:W-:Y:S02]  /*08f0*/  IMAD.IADD R8, R8, 0x1, R5 ;  /* 0x0000000108087824 */ /* 0x000fe400078e0205 */
[----:B-1----:R-:W-:-:S04]  /*0900*/  FFMA R10, R7, R9, 1 ;  /* 0x3f800000070a7423 */ /* 0x002fc80000000009 */
[----:B------:R-:W-:-:S04]  /*0910*/  FFMA R14, R7, R10, R7 ;  /* 0x0000000a070e7223 */ /* 0x000fc80000000007 */
[----:B------:R-:W-:-:S04]  /*0920*/  FFMA R7, R0, R14, RZ ;  /* 0x0000000e00077223 */ /* 0x000fc800000000ff */
[----:B------:R-:W-:-:S04]  /*0930*/  FFMA R10, R9, R7, R0 ;  /* 0x00000007090a7223 */ /* 0x000fc80000000000 */
[----:B------:R-:W-:-:S04]  /*0940*/  FFMA R7, R14, R10, R7 ;  /* 0x0000000a0e077223 */ /* 0x000fc80000000007 */
[----:B------:R-:W-:-:S04]  /*0950*/  FFMA R10, R9, R7, R0 ;  /* 0x00000007090a7223 */ /* 0x000fc80000000000 */
[----:B------:R-:W-:-:S05]  /*0960*/  FFMA R0, R14, R10, R7 ;  /* 0x0000000a0e007223 */ /* 0x000fca0000000007 */
[----:B------:R-:W-:-:S04]  /*0970*/  SHF.R.U32.HI R3, RZ, 0x17, R0 ;  /* 0x00000017ff037819 */ /* 0x000fc80000011600 */
[----:B------:R-:W-:-:S05]  /*0980*/  LOP3.LUT R3, R3, 0xff, RZ, 0xc0, !PT ;  /* 0x000000ff03037812 */ /* 0x000fca00078ec0ff */
[----:B------:R-:W-:-:S05]  /*0990*/  IMAD.IADD R9, R3, 0x1, R8 ;  /* 0x0000000103097824 */ /* 0x000fca00078e0208 */
[----:B------:R-:W-:-:S04]  /*09a0*/  IADD3 R3, PT, PT, R9, -0x1, RZ ;  /* 0xffffffff09037810 */ /* 0x000fc80007ffe0ff */
[----:B------:R-:W-:-:S13]  /*09b0*/  ISETP.GE.U32.AND P0, PT, R3, 0xfe, PT ;  /* 0x000000fe0300780c */ /* 0x000fda0003f06070 */
[----:B------:R-:W-:Y:S05]  /*09c0*/  @!P0 BRA `(.L_x_16) ;  /* 0x0000000000808947 */ /* 0x000fea0003800000 */
[----:B------:R-:W-:-:S13]  /*09d0*/  ISETP.GT.AND P0, PT, R9, 0xfe, PT ;  /* 0x000000fe0900780c */ /* 0x000fda0003f04270 */
[----:B------:R-:W-:Y:S05]  /*09e0*/  @P0 BRA `(.L_x_17) ;  /* 0x00000000006c0947 */ /* 0x000fea0003800000 */
[----:B------:R-:W-:-:S13]  /*09f0*/  ISETP.GE.AND P0, PT, R9, 0x1, PT ;  /* 0x000000010900780c */ /* 0x000fda0003f06270 */
[----:B------:R-:W-:Y:S05]  /*0a00*/  @P0 BRA `(.L_x_18) ;  /* 0x0000000000740947 */ /* 0x000fea0003800000 */
[----:B------:R-:W-:Y:S02]  /*0a10*/  ISETP.GE.AND P0, PT, R9, -0x18, PT ;  /* 0xffffffe80900780c */ /* 0x000fe40003f06270 */
[----:B------:R-:W-:-:S11]  /*0a20*/  LOP3.LUT R0, R0, 0x80000000, RZ, 0xc0, !PT ;  /* 0x8000000000007812 */ /* 0x000fd600078ec0ff */
[----:B------:R-:W-:Y:S05]  /*0a30*/  @!P0 BRA `(.L_x_18) ;  /* 0x0000000000688947 */ /* 0x000fea0003800000 */
[CCC-:B------:R-:W-:Y:S01]  /*0a40*/  FFMA.RZ R3, R14.reuse, R10.reuse, R7.reuse ;  /* 0x0000000a0e037223 */ /* 0x1c0fe2000000c007 */
[CCC-:B------:R-:W-:Y:S01]  /*0a50*/  FFMA.RM R8, R14.reuse, R10.reuse, R7.reuse ;  /* 0x0000000a0e087223 */ /* 0x1c0fe20000004007 */
[C---:B------:R-:W-:Y:S02]  /*0a60*/  ISETP.NE.AND P2, PT, R9.reuse, RZ, PT ;  /* 0x000000ff0900720c */ /* 0x040fe40003f45270 */
[----:B------:R-:W-:Y:S02]  /*0a70*/  ISETP.NE.AND P1, PT, R9, RZ, PT ;  /* 0x000000ff0900720c */ /* 0x000fe40003f25270 */
[----:B------:R-:W-:Y:S01]  /*0a80*/  LOP3.LUT R5, R3, 0x7fffff, RZ, 0xc0, !PT ;  /* 0x007fffff03057812 */ /* 0x000fe200078ec0ff */
[----:B------:R-:W-:Y:S01]  /*0a90*/  FFMA.RP R3, R14, R10, R7 ;  /* 0x0000000a0e037223 */ /* 0x000fe20000008007 */
[----:B------:R-:W-:Y:S02]  /*0aa0*/  VIADD R10, R9, 0x20 ;  /* 0x00000020090a7836 */ /* 0x000fe40000000000 */
[----:B------:R-:W-:Y:S01]  /*0ab0*/  LOP3.LUT R5, R5, 0x800000, RZ, 0xfc, !PT ;  /* 0x0080000005057812 */ /* 0x000fe200078efcff */
[----:B------:R-:W-:Y:S01]  /*0ac0*/  IMAD.MOV R7, RZ, RZ, -R9 ;  /* 0x000000ffff077224 */ /* 0x000fe200078e0a09 */
[----:B------:R-:W-:-:S02]  /*0ad0*/  FSETP.NEU.FTZ.AND P0, PT, R3, R8, PT ;  /* 0x000000080300720b */ /* 0x000fc40003f1d000 */
[----:B------:R-:W-:Y:S02]  /*0ae0*/  SHF.L.U32 R10, R5, R10, RZ ;  /* 0x0000000a050a7219 */ /* 0x000fe400000006ff */
[----:B------:R-:W-:Y:S02]  /*0af0*/  SEL R8, R7, RZ, P2 ;  /* 0x000000ff07087207 */ /* 0x000fe40001000000 */
[----:B------:R-:W-:Y:S02]  /*0b00*/  ISETP.NE.AND P1, PT, R10, RZ, P1 ;  /* 0x000000ff0a00720c */ /* 0x000fe40000f25270 */
[----:B------:R-:W-:Y:S02]  /*0b10*/  SHF.R.U32.HI R8, RZ, R8, R5 ;  /* 0x00000008ff087219 */ /* 0x000fe40000011605 */
[----:B------:R-:W-:Y:S02]  /*0b20*/  PLOP3.LUT P0, PT, P0, P1, PT, 0xf8, 0x8f ;  /* 0x00000000008f781c */ /* 0x000fe40000703f70 */
[----:B------:R-:W-:-:S02]  /*0b30*/  SHF.R.U32.HI R10, RZ, 0x1, R8 ;  /* 0x00000001ff0a7819 */ /* 0x000fc40000011608 */
[----:B------:R-:W-:-:S04]  /*0b40*/  SEL R3, RZ, 0x1, !P0 ;  /* 0x00000001ff037807 */ /* 0x000fc80004000000 */
[----:B------:R-:W-:-:S04]  /*0b50*/  LOP3.LUT R3, R3, 0x1, R10, 0xf8, !PT ;  /* 0x0000000103037812 */ /* 0x000fc800078ef80a */
[----:B------:R-:W-:-:S04]  /*0b60*/  LOP3.LUT R3, R3, R8, RZ, 0xc0, !PT ;  /* 0x0000000803037212 */ /* 0x000fc800078ec0ff */
[----:B------:R-:W-:-:S04]  /*0b70*/  IADD3 R3, PT, PT, R10, R3, RZ ;  /* 0x000000030a037210 */ /* 0x000fc80007ffe0ff */
[----:B------:R-:W-:Y:S01]  /*0b80*/  LOP3.LUT R0, R3, R0, RZ, 0xfc, !PT ;  /* 0x0000000003007212 */ /* 0x000fe200078efcff */
[----:B------:R-:W-:Y:S06]  /*0b90*/  BRA `(.L_x_18) ;  /* 0x0000000000107947 */ /* 0x000fec0003800000 */
.L_x_17:
[----:B------:R-:W-:-:S04]  /*0ba0*/  LOP3.LUT R0, R0, 0x80000000, RZ, 0xc0, !PT ;  /* 0x8000000000007812 */ /* 0x000fc800078ec0ff */
[----:B------:R-:W-:Y:S01]  /*0bb0*/  LOP3.LUT R0, R0, 0x7f800000, RZ, 0xfc, !PT ;  /* 0x7f80000000007812 */ /* 0x000fe200078efcff */
[----:B------:R-:W-:Y:S06]  /*0bc0*/  BRA `(.L_x_18) ;  /* 0x0000000000047947 */ /* 0x000fec0003800000 */
.L_x_16:
[----:B------:R-:W-:-:S07]  /*0bd0*/  IMAD R0, R8, 0x800000, R0 ;  /* 0x0080000008007824 */ /* 0x000fce00078e0200 */
.L_x_18:
[----:B------:R-:W-:Y:S05]  /*0be0*/  BSYNC.RECONVERGENT B2 ;  /* 0x0000000000027941 */ /* 0x000fea0003800200 */
.L_x_15:
[----:B------:R-:W-:Y:S05]  /*0bf0*/  BRA `(.L_x_19) ;  /* 0x0000000000207947 */ /* 0x000fea0003800000 */
.L_x_14:
[----:B------:R-:W-:-:S04]  /*0c00*/  LOP3.LUT R0, R3, 0x80000000, R0, 0x48, !PT ;  /* 0x8000000003007812 */ /* 0x000fc800078e4800 */
[----:B------:R-:W-:Y:S01]  /*0c10*/  LOP3.LUT R0, R0, 0x7f800000, RZ, 0xfc, !PT ;  /* 0x7f80000000007812 */ /* 0x000fe200078efcff */
[----:B------:R-:W-:Y:S06]  /*0c20*/  BRA `(.L_x_19) ;  /* 0x0000000000147947 */ /* 0x000fec0003800000 */
.L_x_13:
[----:B------:R-:W-:Y:S01]  /*0c30*/  LOP3.LUT R0, R3, 0x80000000, R0, 0x48, !PT ;  /* 0x8000000003007812 */ /* 0x000fe200078e4800 */
[----:B------:R-:W-:Y:S06]  /*0c40*/  BRA `(.L_x_19) ;  /* 0x00000000000c7947 */ /* 0x000fec0003800000 */
.L_x_12:
[----:B------:R-:W0:Y:S01]  /*0c50*/  MUFU.RSQ R0, -QNAN ;  /* 0xffc0000000007908 */ /* 0x000e220000001400 */
[----:B------:R-:W-:Y:S05]  /*0c60*/  BRA `(.L_x_19) ;  /* 0x0000000000047947 */ /* 0x000fea0003800000 */
.L_x_11:
[----:B------:R-:W-:-:S07]  /*0c70*/  FADD.FTZ R0, R0, R3 ;  /* 0x0000000300007221 */ /* 0x000fce0000010000 */
.L_x_19:
[----:B------:R-:W-:Y:S05]  /*0c80*/  BSYNC.RECONVERGENT B1 ;  /* 0x0000000000017941 */ /* 0x000fea0003800200 */
.L_x_9:
[----:B------:R-:W-:-:S04]  /*0c90*/  HFMA2 R7, -RZ, RZ, 0, 0 ;  /* 0x00000000ff077431 */ /* 0x000fc800000001ff */
[----:B0-----:R-:W-:Y:S05]  /*0ca0*/  RET.REL.NODEC R6 `(compute_factors_kernel) ;  /* 0xfffffff006d47950 */ /* 0x001fea0003c3ffff */
.L_x_20:
[----:B------:R-:W-:-:S00]  /*0cb0*/  BRA `(.L_x_20) ;  /* 0xfffffffc00fc7947 */ /* 0x000fc0000383ffff */
[----:B------:R-:W-:-:S00]  /*0cc0*/  NOP ;  /* 0x0000000000007918 */ /* 0x000fc00000000000 */
        /* <DEDUP_REMOVED lines=11> */
.L_x_21:


//--------------------- .nv.shared.reserved.0     --------------------------
	.section	.nv.shared.reserved.0,"aw",@nobits
	.weak		__nv_reservedSMEM_offset_0_alias
	.size		__nv_reservedSMEM_offset_0_alias, 0, 64
	.other		__nv_reservedSMEM_offset_0_alias,@"STO_CUDA_RESERVED_SHARED STV_DEFAULT"
__nv_reservedSMEM_offset_0_alias:
	.zero		0
	.zero		64


//--------------------- .nv.constant0.compute_factors_kernel --------------------------
	.section	.nv.constant0.compute_factors_kernel,"a",@progbits
	.sectionflags	@""
	.align	4
.nv.constant0.compute_factors_kernel:
	.zero		960


//--------------------- SYMBOLS --------------------------

	.type		.nv.reservedSmem.offset0,@object
	.size		.nv.reservedSmem.offset0,0x4
